//
// Generated by NVIDIA NVVM Compiler
//
// Compiler Build ID: CL-36424714
// Cuda compilation tools, release 13.0, V13.0.88
// Based on NVVM 20.0.0
//

.version 9.0
.target sm_100
.address_size 64

	// .globl	_Z7add_GPUPiS_S_

.visible .entry _Z7add_GPUPiS_S_(
	.param .u64 .ptr .align 1 _Z7add_GPUPiS_S__param_0,
	.param .u64 .ptr .align 1 _Z7add_GPUPiS_S__param_1,
	.param .u64 .ptr .align 1 _Z7add_GPUPiS_S__param_2
)
{
	.reg .b32 	%r<5>;
	.reg .b64 	%rd<11>;

	ld.param.u64 	%rd1, [_Z7add_GPUPiS_S__param_0];
	ld.param.u64 	%rd2, [_Z7add_GPUPiS_S__param_1];
	ld.param.u64 	%rd3, [_Z7add_GPUPiS_S__param_2];
	cvta.to.global.u64 	%rd4, %rd3;
	cvta.to.global.u64 	%rd5, %rd2;
	cvta.to.global.u64 	%rd6, %rd1;
	mov.u32 	%r1, %tid.x;
	mul.wide.u32 	%rd7, %r1, 4;
	add.s64 	%rd8, %rd6, %rd7;
	ld.global.u32 	%r2, [%rd8];
	add.s64 	%rd9, %rd5, %rd7;
	ld.global.u32 	%r3, [%rd9];
	add.s32 	%r4, %r3, %r2;
	add.s64 	%rd10, %rd4, %rd7;
	st.global.u32 	[%rd10], %r4;
	ret;

}


// ===== COMPILED SASS (sm_100) =====

	.target	sm_100

	.elftype	@"ET_EXEC"


//--------------------- .note.nv.tkinfo           --------------------------
	.section	.note.nv.tkinfo,"",@"SHT_NOTE"
	.sectionflags	@"SHF_NOTE_NV_TKINFO"
	.tkinfo
        /*0018*/ 	.word	0x00000002
        /*0030*/ 	.string	""
        /*0030*/ 	.string	"ptxas"
        /*0030*/ 	.string	"Cuda compilation tools, release 13.0, V13.0.88"
        /*0030*/ 	.string	"Build cuda_13.0.r13.0/compiler.36424714_0"
        /*0030*/ 	.string	"-arch sm_100 -m 64 "



//--------------------- .note.nv.cuinfo           --------------------------
	.section	.note.nv.cuinfo,"",@"SHT_NOTE"
	.sectionflags	@"SHF_NOTE_NV_CUINFO"
        /*0018*/ 	.short	0x0002
        /*001a*/ 	.short	0x0064
        /*001c*/ 	.short	0x0082
	.zero		2


//--------------------- .nv.info                  --------------------------
	.section	.nv.info,"",@"SHT_CUDA_INFO"
	.align	4


	//----- nvinfo : EIATTR_REGCOUNT
	.align		4
        /*0000*/ 	.byte	0x04, 0x2f
        /*0002*/ 	.short	(.L_1 - .L_0)
	.align		4
.L_0:
        /*0004*/ 	.word	index@(_Z7add_GPUPiS_S_)
        /*0008*/ 	.word	0x0000000c


	//----- nvinfo : EIATTR_FRAME_SIZE
	.align		4
.L_1:
        /*000c*/ 	.byte	0x04, 0x11
        /*000e*/ 	.short	(.L_3 - .L_2)
	.align		4
.L_2:
        /*0010*/ 	.word	index@(_Z7add_GPUPiS_S_)
        /*0014*/ 	.word	0x00000000


	//----- nvinfo : EIATTR_MIN_STACK_SIZE
	.align		4
.L_3:
        /*0018*/ 	.byte	0x04, 0x12
        /*001a*/ 	.short	(.L_5 - .L_4)
	.align		4
.L_4:
        /*001c*/ 	.word	index@(_Z7add_GPUPiS_S_)
        /*0020*/ 	.word	0x00000000
.L_5:


//--------------------- .nv.compat                --------------------------
	.section	.nv.compat,"",@"SHT_CUDA_COMPAT_INFO"
	.align	4
        /*0000*/ 	.byte	0x02, 0x09, 0x00, 0x00, 0x02, 0x02, 0x01, 0x00, 0x02, 0x05, 0x05, 0x00, 0x03, 0x07, 0x01, 0x01
        /*0010*/ 	.byte	0x02, 0x03, 0x00, 0x00, 0x02, 0x06, 0x01, 0x00, 0x04, 0x0b, 0x08, 0x00, 0x09, 0x00, 0x00, 0x00
        /*0020*/ 	.byte	0x00, 0x00, 0x00, 0x00


//--------------------- .nv.info._Z7add_GPUPiS_S_ --------------------------
	.section	.nv.info._Z7add_GPUPiS_S_,"",@"SHT_CUDA_INFO"
	.sectionflags	@""
	.align	4


	//----- nvinfo : EIATTR_CUDA_API_VERSION
	.align		4
        /*0000*/ 	.byte	0x04, 0x37
        /*0002*/ 	.short	(.L_7 - .L_6)
.L_6:
        /*0004*/ 	.word	0x00000082


	//----- nvinfo : EIATTR_KPARAM_INFO
	.align		4
.L_7:
        /*0008*/ 	.byte	0x04, 0x17
        /*000a*/ 	.short	(.L_9 - .L_8)
.L_8:
        /*000c*/ 	.word	0x00000000
        /*0010*/ 	.short	0x0002
        /*0012*/ 	.short	0x0010
        /*0014*/ 	.byte	0x00, 0xf5, 0x21, 0x00


	//----- nvinfo : EIATTR_KPARAM_INFO
	.align		4
.L_9:
        /*0018*/ 	.byte	0x04, 0x17
        /*001a*/ 	.short	(.L_11 - .L_10)
.L_10:
        /*001c*/ 	.word	0x00000000
        /*0020*/ 	.short	0x0001
        /*0022*/ 	.short	0x0008
        /*0024*/ 	.byte	0x00, 0xf5, 0x21, 0x00


	//----- nvinfo : EIATTR_KPARAM_INFO
	.align		4
.L_11:
        /*0028*/ 	.byte	0x04, 0x17
        /*002a*/ 	.short	(.L_13 - .L_12)
.L_12:
        /*002c*/ 	.word	0x00000000
        /*0030*/ 	.short	0x0000
        /*0032*/ 	.short	0x0000
        /*0034*/ 	.byte	0x00, 0xf5, 0x21, 0x00


	//----- nvinfo : EIATTR_SPARSE_MMA_MASK
	.align		4
.L_13:
        /*0038*/ 	.byte	0x03, 0x50
        /*003a*/ 	.short	0x0000


	//----- nvinfo : EIATTR_MAXREG_COUNT
	.align		4
        /*003c*/ 	.byte	0x03, 0x1b
        /*003e*/ 	.short	0x00ff


	//----- nvinfo : EIATTR_MERCURY_ISA_VERSION
	.align		4
        /*0040*/ 	.byte	0x03, 0x5f
        /*0042*/ 	.short	0x0101


	//----- nvinfo : EIATTR_VRC_CTA_INIT_COUNT
	.align		4
        /*0044*/ 	.byte	0x02, 0x4a
	.zero		1
	.zero		1


	//----- nvinfo : EIATTR_EXIT_INSTR_OFFSETS
	.align		4
        /*0048*/ 	.byte	0x04, 0x1c
        /*004a*/ 	.short	(.L_15 - .L_14)


	//   ....[0]....
.L_14:
        /*004c*/ 	.word	0x000000d0


	//----- nvinfo : EIATTR_CBANK_PARAM_SIZE
	.align		4
.L_15:
        /*0050*/ 	.byte	0x03, 0x19
        /*0052*/ 	.short	0x0018


	//----- nvinfo : EIATTR_PARAM_CBANK
	.align		4
        /*0054*/ 	.byte	0x04, 0x0a
        /*0056*/ 	.short	(.L_17 - .L_16)
	.align		4
.L_16:
        /*0058*/ 	.word	index@(.nv.constant0._Z7add_GPUPiS_S_)
        /*005c*/ 	.short	0x0380
        /*005e*/ 	.short	0x0018


	//----- nvinfo : EIATTR_SW_WAR
	.align		4
.L_17:
        /*0060*/ 	.byte	0x04, 0x36
        /*0062*/ 	.short	(.L_19 - .L_18)
.L_18:
        /*0064*/ 	.word	0x00000008
.L_19:


//--------------------- .nv.callgraph             --------------------------
	.section	.nv.callgraph,"",@"SHT_CUDA_CALLGRAPH"
	.align	4
	.sectionentsize	8
	.align		4
        /*0000*/ 	.word	0x00000000
	.align		4
        /*0004*/ 	.word	0xffffffff
	.align		4
        /*0008*/ 	.word	0x00000000
	.align		4
        /*000c*/ 	.word	0xfffffffe
	.align		4
        /*0010*/ 	.word	0x00000000
	.align		4
        /*0014*/ 	.word	0xfffffffd
	.align		4
        /*0018*/ 	.word	0x00000000
	.align		4
        /*001c*/ 	.word	0xfffffffc


//--------------------- .text._Z7add_GPUPiS_S_    --------------------------
	.section	.text._Z7add_GPUPiS_S_,"ax",@progbits
	.align	128
        .global         _Z7add_GPUPiS_S_
        .type           _Z7add_GPUPiS_S_,@function
        .size           _Z7add_GPUPiS_S_,(.L_x_1 - _Z7add_GPUPiS_S_)
        .other          _Z7add_GPUPiS_S_,@"STO_CUDA_ENTRY STV_DEFAULT"
_Z7add_GPUPiS_S_:
.text._Z7add_GPUPiS_S_:
[----:B------:R-:W-:Y:S01]  /*0000*/  LDC R1, c[0x0][0x37c] ;  /* 0x0000df00ff017b82 */ /* 0x000fe20000000800 */
[----:B------:R-:W0:Y:S07]  /*0010*/  S2R R9, SR_TID.X ;  /* 0x0000000000097919 */ /* 0x000e2e0000002100 */
[----:B------:R-:W0:Y:S01]  /*0020*/  LDC.64 R2, c[0x0][0x380] ;  /* 0x0000e000ff027b82 */ /* 0x000e220000000a00 */
[----:B------:R-:W1:Y:S07]  /*0030*/  LDCU.64 UR4, c[0x0][0x358] ;  /* 0x00006b00ff0477ac */ /* 0x000e6e0008000a00 */
[----:B------:R-:W2:Y:S08]  /*0040*/  LDC.64 R4, c[0x0][0x388] ;  /* 0x0000e200ff047b82 */ /* 0x000eb00000000a00 */
[----:B------:R-:W3:Y:S01]  /*0050*/  LDC.64 R6, c[0x0][0x390] ;  /* 0x0000e400ff067b82 */ /* 0x000ee20000000a00 */
[----:B0-----:R-:W-:-:S04]  /*0060*/  IMAD.WIDE.U32 R2, R9, 0x4, R2 ;  /* 0x0000000409027825 */ /* 0x001fc800078e0002 */
[C---:B--2---:R-:W-:Y:S02]  /*0070*/  IMAD.WIDE.U32 R4, R9.reuse, 0x4, R4 ;  /* 0x0000000409047825 */ /* 0x044fe400078e0004 */
[----:B-1----:R-:W2:Y:S04]  /*0080*/  LDG.E R2, desc[UR4][R2.64] ;  /* 0x0000000402027981 */ /* 0x002ea8000c1e1900 */
[----:B------:R-:W2:Y:S01]  /*0090*/  LDG.E R5, desc[UR4][R4.64] ;  /* 0x0000000404057981 */ /* 0x000ea2000c1e1900 */
[----:B---3--:R-:W-:Y:S01]  /*00a0*/  IMAD.WIDE.U32 R6, R9, 0x4, R6 ;  /* 0x0000000409067825 */ /* 0x008fe200078e0006 */
[----:B--2---:R-:W-:-:S05]  /*00b0*/  IADD3 R9, PT, PT, R2, R5, RZ ;  /* 0x0000000502097210 */ /* 0x004fca0007ffe0ff */
[----:B------:R-:W-:Y:S01]  /*00c0*/  STG.E desc[UR4][R6.64], R9 ;  /* 0x0000000906007986 */ /* 0x000fe2000c101904 */
[----:B------:R-:W-:Y:S05]  /*00d0*/  EXIT ;  /* 0x000000000000794d */ /* 0x000fea0003800000 */
.L_x_0:
[----:B------:R-:W-:-:S00]  /*00e0*/  BRA `(.L_x_0) ;  /* 0xfffffffc00fc7947 */ /* 0x000fc0000383ffff */
[----:B------:R-:W-:-:S00]  /*00f0*/  NOP ;  /* 0x0000000000007918 */ /* 0x000fc00000000000 */
        /* <DEDUP_REMOVED lines=8> */
.L_x_1:


//--------------------- .nv.shared.reserved.0     --------------------------
	.section	.nv.shared.reserved.0,"aw",@nobits
	.weak		__nv_reservedSMEM_offset_0_alias
	.size		__nv_reservedSMEM_offset_0_alias, 0, 64
	.other		__nv_reservedSMEM_offset_0_alias,@"STO_CUDA_RESERVED_SHARED STV_DEFAULT"
__nv_reservedSMEM_offset_0_alias:
	.zero		0
	.zero		64


//--------------------- .nv.constant0._Z7add_GPUPiS_S_ --------------------------
	.section	.nv.constant0._Z7add_GPUPiS_S_,"a",@progbits
	.sectionflags	@""
	.align	4
.nv.constant0._Z7add_GPUPiS_S_:
	.zero		920


//--------------------- SYMBOLS --------------------------

	.type		.nv.reservedSmem.offset0,@object
	.size		.nv.reservedSmem.offset0,0x4
